	.headerflags	@"EF_CUDA_TEXMODE_UNIFIED EF_CUDA_64BIT_ADDRESS EF_CUDA_ACCELERATORS EF_CUDA_SM90 EF_CUDA_VIRTUAL_SM(EF_CUDA_SM90)"
	.elftype	@"ET_EXEC"


//--------------------- .nv.info                  --------------------------
	.section	.nv.info,"",@"SHT_CUDA_INFO"
	.align	4


	//----- nvinfo : EIATTR_REGCOUNT
	.align		4
        /*0000*/ 	.byte	0x04, 0x2f
        /*0002*/ 	.short	(.L_1 - .L_0)
	.align		4
.L_0:
        /*0004*/ 	.word	index@(triton_poi_fused_add_convolution_relu_threshold_backward_0)
        /*0008*/ 	.word	0x00000013


	//----- nvinfo : EIATTR_MIN_STACK_SIZE
	.align		4
.L_1:
        /*000c*/ 	.byte	0x04, 0x12
        /*000e*/ 	.short	(.L_3 - .L_2)
	.align		4
.L_2:
        /*0010*/ 	.word	index@(triton_poi_fused_add_convolution_relu_threshold_backward_0)
        /*0014*/ 	.word	0x00000000


	//----- nvinfo : EIATTR_FRAME_SIZE
	.align		4
.L_3:
        /*0018*/ 	.byte	0x04, 0x11
        /*001a*/ 	.short	(.L_5 - .L_4)
	.align		4
.L_4:
        /*001c*/ 	.word	index@(triton_poi_fused_add_convolution_relu_threshold_backward_0)
        /*0020*/ 	.word	0x00000000


	//----- nvinfo : EIATTR_MIN_STACK_SIZE
	.align		4
.L_5:
        /*0024*/ 	.byte	0x04, 0x12
        /*0026*/ 	.short	(.L_7 - .L_6)
	.align		4
.L_6:
        /*0028*/ 	.word	index@(triton_poi_fused_add_convolution_relu_threshold_backward_0)
        /*002c*/ 	.word	0x00000000
.L_7:


//--------------------- .nv.info.triton_poi_fused_add_convolution_relu_threshold_backward_0 --------------------------
	.section	.nv.info.triton_poi_fused_add_convolution_relu_threshold_backward_0,"",@"SHT_CUDA_INFO"
	.sectionflags	@""
	.align	4


	//----- nvinfo : EIATTR_CUDA_API_VERSION
	.align		4
        /*0000*/ 	.byte	0x04, 0x37
        /*0002*/ 	.short	(.L_9 - .L_8)
.L_8:
        /*0004*/ 	.word	0x0000007c


	//----- nvinfo : EIATTR_KPARAM_INFO
	.align		4
.L_9:
        /*0008*/ 	.byte	0x04, 0x17
        /*000a*/ 	.short	(.L_11 - .L_10)
.L_10:
        /*000c*/ 	.word	0x00000000
        /*0010*/ 	.short	0x0005
        /*0012*/ 	.short	0x0028
        /*0014*/ 	.byte	0x00, 0xf0, 0x11, 0x00


	//----- nvinfo : EIATTR_KPARAM_INFO
	.align		4
.L_11:
        /*0018*/ 	.byte	0x04, 0x17
        /*001a*/ 	.short	(.L_13 - .L_12)
.L_12:
        /*001c*/ 	.word	0x00000000
        /*0020*/ 	.short	0x0004
        /*0022*/ 	.short	0x0020
        /*0024*/ 	.byte	0x00, 0xf4, 0x21, 0x00


	//----- nvinfo : EIATTR_KPARAM_INFO
	.align		4
.L_13:
        /*0028*/ 	.byte	0x04, 0x17
        /*002a*/ 	.short	(.L_15 - .L_14)
.L_14:
        /*002c*/ 	.word	0x00000000
        /*0030*/ 	.short	0x0003
        /*0032*/ 	.short	0x0018
        /*0034*/ 	.byte	0x00, 0xf4, 0x21, 0x00


	//----- nvinfo : EIATTR_KPARAM_INFO
	.align		4
.L_15:
        /*0038*/ 	.byte	0x04, 0x17
        /*003a*/ 	.short	(.L_17 - .L_16)
.L_16:
        /*003c*/ 	.word	0x00000000
        /*0040*/ 	.short	0x0002
        /*0042*/ 	.short	0x0010
        /*0044*/ 	.byte	0x00, 0xf4, 0x21, 0x00


	//----- nvinfo : EIATTR_KPARAM_INFO
	.align		4
.L_17:
        /*0048*/ 	.byte	0x04, 0x17
        /*004a*/ 	.short	(.L_19 - .L_18)
.L_18:
        /*004c*/ 	.word	0x00000000
        /*0050*/ 	.short	0x0001
        /*0052*/ 	.short	0x0008
        /*0054*/ 	.byte	0x00, 0xf4, 0x21, 0x00


	//----- nvinfo : EIATTR_KPARAM_INFO
	.align		4
.L_19:
        /*0058*/ 	.byte	0x04, 0x17
        /*005a*/ 	.short	(.L_21 - .L_20)
.L_20:
        /*005c*/ 	.word	0x00000000
        /*0060*/ 	.short	0x0000
        /*0062*/ 	.short	0x0000
        /*0064*/ 	.byte	0x00, 0xf4, 0x21, 0x00


	//----- nvinfo : EIATTR_SPARSE_MMA_MASK
	.align		4
.L_21:
        /*0068*/ 	.byte	0x03, 0x50
        /*006a*/ 	.short	0x0000


	//----- nvinfo : EIATTR_MAXREG_COUNT
	.align		4
        /*006c*/ 	.byte	0x03, 0x1b
        /*006e*/ 	.short	0x00ff


	//----- nvinfo : EIATTR_EXIT_INSTR_OFFSETS
	.align		4
        /*0070*/ 	.byte	0x04, 0x1c
        /*0072*/ 	.short	(.L_23 - .L_22)


	//   ....[0]....
.L_22:
        /*0074*/ 	.word	0x000002f0


	//   ....[1]....
        /*0078*/ 	.word	0x00000310


	//----- nvinfo : EIATTR_REQNTID
	.align		4
.L_23:
        /*007c*/ 	.byte	0x04, 0x10
        /*007e*/ 	.short	(.L_25 - .L_24)
.L_24:
        /*0080*/ 	.word	0x00000080
        /*0084*/ 	.word	0x00000001
        /*0088*/ 	.word	0x00000001


	//----- nvinfo : EIATTR_CBANK_PARAM_SIZE
	.align		4
.L_25:
        /*008c*/ 	.byte	0x03, 0x19
        /*008e*/ 	.short	0x002c


	//----- nvinfo : EIATTR_PARAM_CBANK
	.align		4
        /*0090*/ 	.byte	0x04, 0x0a
        /*0092*/ 	.short	(.L_27 - .L_26)
	.align		4
.L_26:
        /*0094*/ 	.word	index@(.nv.constant0.triton_poi_fused_add_convolution_relu_threshold_backward_0)
        /*0098*/ 	.short	0x0210
        /*009a*/ 	.short	0x002c


	//----- nvinfo : EIATTR_SW_WAR
	.align		4
.L_27:
        /*009c*/ 	.byte	0x04, 0x36
        /*009e*/ 	.short	(.L_29 - .L_28)
.L_28:
        /*00a0*/ 	.word	0x00000008
.L_29:


//--------------------- .nv.callgraph             --------------------------
	.section	.nv.callgraph,"",@"SHT_CUDA_CALLGRAPH"
	.align	4
	.sectionentsize	8
	.align		4
        /*0000*/ 	.word	0x00000000
	.align		4
        /*0004*/ 	.word	0xffffffff
	.align		4
        /*0008*/ 	.word	0x00000000
	.align		4
        /*000c*/ 	.word	0xfffffffe
	.align		4
        /*0010*/ 	.word	0x00000000
	.align		4
        /*0014*/ 	.word	0xfffffffd
	.align		4
        /*0018*/ 	.word	0x00000000
	.align		4
        /*001c*/ 	.word	0xfffffffc


//--------------------- .text.triton_poi_fused_add_convolution_relu_threshold_backward_0 --------------------------
	.section	.text.triton_poi_fused_add_convolution_relu_threshold_backward_0,"ax",@progbits
	.align	128
        .global         triton_poi_fused_add_convolution_relu_threshold_backward_0
        .type           triton_poi_fused_add_convolution_relu_threshold_backward_0,@function
        .size           triton_poi_fused_add_convolution_relu_threshold_backward_0,(.L_x_1 - triton_poi_fused_add_convolution_relu_threshold_backward_0)
        .other          triton_poi_fused_add_convolution_relu_threshold_backward_0,@"STO_CUDA_ENTRY STV_DEFAULT"
triton_poi_fused_add_convolution_relu_threshold_backward_0:
.text.triton_poi_fused_add_convolution_relu_threshold_backward_0:
[----:B------:R-:W0:Y:S02]  /*0000*/  LDC R1, c[0x0][0x28] ;  /* 0x00000a00ff017b82 */ /* 0x000e240000000800 */
[----:B------:R-:W1:Y:S01]  /*0010*/  S2R R0, SR_TID.X ;  /* 0x0000000000007919 */ /* 0x000e620000002100 */
[----:B------:R-:W2:Y:S01]  /*0020*/  LDC.64 R6, c[0x0][0x220] ;  /* 0x00008800ff067b82 */ /* 0x000ea20000000a00 */
[----:B------:R-:W-:Y:S02]  /*0030*/  CS2R R12, SRZ ;  /* 0x00000000000c7805 */ /* 0x000fe4000001ff00 */
[----:B------:R-:W-:Y:S01]  /*0040*/  CS2R R14, SRZ ;  /* 0x00000000000e7805 */ /* 0x000fe2000001ff00 */
[----:B------:R-:W3:Y:S01]  /*0050*/  S2R R5, SR_CTAID.X ;  /* 0x0000000000057919 */ /* 0x000ee20000002500 */
[----:B------:R-:W-:Y:S01]  /*0060*/  ULDC.64 UR4, c[0x0][0x208] ;  /* 0x0000820000047ab9 */ /* 0x000fe20000000a00 */
[----:B------:R-:W-:Y:S01]  /*0070*/  CS2R R10, SRZ ;  /* 0x00000000000a7805 */ /* 0x000fe2000001ff00 */
[----:B------:R-:W-:Y:S01]  /*0080*/  ULDC.64 UR6, c[0x0][0x230] ;  /* 0x00008c0000067ab9 */ /* 0x000fe20000000a00 */
[----:B-1----:R-:W-:Y:S01]  /*0090*/  IMAD.SHL.U32 R0, R0, 0x2, RZ ;  /* 0x0000000200007824 */ /* 0x002fe200078e00ff */
[----:B---3--:R-:W-:-:S04]  /*00a0*/  SHF.R.S32.HI R3, RZ, 0x17, R5 ;  /* 0x00000017ff037819 */ /* 0x008fc80000011405 */
[----:B------:R-:W-:Y:S02]  /*00b0*/  LOP3.LUT R0, R0, 0xfe, RZ, 0xc0, !PT ;  /* 0x000000fe00007812 */ /* 0x000fe400078ec0ff */
[----:B------:R-:W-:-:S03]  /*00c0*/  SGXT R3, R3, 0x1 ;  /* 0x000000010303781a */ /* 0x000fc60000000200 */
[----:B------:R-:W-:Y:S02]  /*00d0*/  IMAD R0, R5, 0x100, R0 ;  /* 0x0000010005007824 */ /* 0x000fe400078e0200 */
[----:B------:R-:W1:Y:S03]  /*00e0*/  LDC.64 R4, c[0x0][0x218] ;  /* 0x00008600ff047b82 */ /* 0x000e660000000a00 */
[----:B------:R-:W-:Y:S02]  /*00f0*/  LEA.HI R3, R3, R0, RZ, 0x4 ;  /* 0x0000000003037211 */ /* 0x000fe400078f20ff */
[----:B------:R-:W-:Y:S02]  /*0100*/  ISETP.GE.AND P0, PT, R0, 0x100, PT ;  /* 0x000001000000780c */ /* 0x000fe40003f06270 */
[----:B------:R-:W-:Y:S02]  /*0110*/  SHF.R.S32.HI R8, RZ, 0x4, R3 ;  /* 0x00000004ff087819 */ /* 0x000fe40000011403 */
[----:B------:R-:W3:Y:S02]  /*0120*/  LDC.64 R2, c[0x0][0x210] ;  /* 0x00008400ff027b82 */ /* 0x000ee40000000a00 */
[----:B------:R-:W-:-:S04]  /*0130*/  LEA.HI R9, R8, R8, RZ, 0x2 ;  /* 0x0000000808097211 */ /* 0x000fc800078f10ff */
[----:B------:R-:W-:-:S05]  /*0140*/  LOP3.LUT R9, R9, 0xfffffffc, RZ, 0xc0, !PT ;  /* 0xfffffffc09097812 */ /* 0x000fca00078ec0ff */
[----:B------:R-:W-:-:S04]  /*0150*/  IMAD.IADD R9, R8, 0x1, -R9 ;  /* 0x0000000108097824 */ /* 0x000fc800078e0a09 */
[----:B--2---:R-:W-:Y:S02]  /*0160*/  IMAD.WIDE R6, R9, 0x4, R6 ;  /* 0x0000000409067825 */ /* 0x004fe400078e0206 */
[----:B------:R-:W2:Y:S02]  /*0170*/  LDC.64 R8, c[0x0][0x228] ;  /* 0x00008a00ff087b82 */ /* 0x000ea40000000a00 */
[C---:B-1----:R-:W-:Y:S01]  /*0180*/  IMAD.WIDE R4, R0.reuse, 0x4, R4 ;  /* 0x0000000400047825 */ /* 0x042fe200078e0204 */
[----:B------:R-:W4:Y:S04]  /*0190*/  @!P0 LDG.E.EL R14, desc[UR4][R6.64] ;  /* 0x00000004060e8981 */ /* 0x000f28000c2e1900 */
[----:B------:R-:W4:Y:S04]  /*01a0*/  @!P0 LDG.E.64 R12, desc[UR4][R4.64] ;  /* 0x00000004040c8981 */ /* 0x000f28000c1e1b00 */
[----:B------:R-:W5:Y:S01]  /*01b0*/  @!P0 LDG.E.EL R15, desc[UR4][R6.64] ;  /* 0x00000004060f8981 */ /* 0x000f62000c2e1900 */
[----:B---3--:R-:W-:-:S05]  /*01c0*/  IMAD.WIDE R2, R0, 0x4, R2 ;  /* 0x0000000400027825 */ /* 0x008fca00078e0202 */
[----:B------:R2:W3:Y:S02]  /*01d0*/  @!P0 LDG.E.64 R10, desc[UR4][R2.64] ;  /* 0x00000004020a8981 */ /* 0x0004e4000c1e1b00 */
[----:B--2---:R-:W-:-:S04]  /*01e0*/  IMAD.WIDE R2, R0, 0x4, R8 ;  /* 0x0000000400027825 */ /* 0x004fc800078e0208 */
[----:B----4-:R-:W-:Y:S01]  /*01f0*/  FADD R16, R14, R13 ;  /* 0x0000000d0e107221 */ /* 0x010fe20000000000 */
[----:B------:R-:W-:Y:S01]  /*0200*/  FSETP.GEU.AND P2, PT, R13, -R14, PT ;  /* 0x8000000e0d00720b */ /* 0x000fe20003f4e000 */
[----:B-----5:R-:W-:Y:S01]  /*0210*/  FADD R13, R15, R12 ;  /* 0x0000000c0f0d7221 */ /* 0x020fe20000000000 */
[----:B------:R-:W-:Y:S02]  /*0220*/  FSETP.GEU.AND P1, PT, R12, -R15, PT ;  /* 0x8000000f0c00720b */ /* 0x000fe40003f2e000 */
[----:B------:R-:W-:Y:S02]  /*0230*/  FSEL R16, R16, RZ, P2 ;  /* 0x000000ff10107208 */ /* 0x000fe40001000000 */
[----:B------:R-:W-:Y:S02]  /*0240*/  FSEL R13, R13, RZ, P1 ;  /* 0x000000ff0d0d7208 */ /* 0x000fe40000800000 */
[C---:B------:R-:W-:Y:S01]  /*0250*/  FSETP.GTU.AND P2, PT, R16.reuse, RZ, PT ;  /* 0x000000ff1000720b */ /* 0x040fe20003f4c000 */
[----:B---3--:R-:W-:Y:S01]  /*0260*/  FADD R11, R16, R11 ;  /* 0x0000000b100b7221 */ /* 0x008fe20000000000 */
[C---:B------:R-:W-:Y:S01]  /*0270*/  FSETP.GTU.AND P3, PT, R13.reuse, RZ, PT ;  /* 0x000000ff0d00720b */ /* 0x040fe20003f6c000 */
[----:B------:R-:W-:Y:S01]  /*0280*/  FADD R10, R13, R10 ;  /* 0x0000000a0d0a7221 */ /* 0x000fe20000000000 */
[----:B------:R-:W-:-:S02]  /*0290*/  IADD3 R4, P1, R0, UR6, RZ ;  /* 0x0000000600047c10 */ /* 0x000fc4000ff3e0ff */
[----:B------:R-:W-:Y:S02]  /*02a0*/  SEL R6, RZ, 0x1, P3 ;  /* 0x00000001ff067807 */ /* 0x000fe40001800000 */
[----:B------:R-:W-:Y:S01]  /*02b0*/  SEL R7, RZ, 0x100, P2 ;  /* 0x00000100ff077807 */ /* 0x000fe20001000000 */
[----:B------:R1:W-:Y:S01]  /*02c0*/  @!P0 STG.E.64 desc[UR4][R2.64], R10 ;  /* 0x0000000a02008986 */ /* 0x0003e2000c101b04 */
[----:B------:R-:W-:-:S03]  /*02d0*/  LEA.HI.X.SX32 R5, R0, UR7, 0x1, P1 ;  /* 0x0000000700057c11 */ /* 0x000fc600088f0eff */
[----:B------:R-:W-:Y:S01]  /*02e0*/  IMAD.IADD R7, R6, 0x1, R7 ;  /* 0x0000000106077824 */ /* 0x000fe200078e0207 */
[----:B------:R-:W-:Y:S06]  /*02f0*/  @P0 EXIT ;  /* 0x000000000000094d */ /* 0x000fec0003800000 */
[----:B------:R-:W-:Y:S01]  /*0300*/  STG.E.U16 desc[UR4][R4.64], R7 ;  /* 0x0000000704007986 */ /* 0x000fe2000c101504 */
[----:B------:R-:W-:Y:S05]  /*0310*/  EXIT ;  /* 0x000000000000794d */ /* 0x000fea0003800000 */
.L_x_0:
[----:B------:R-:W-:-:S00]  /*0320*/  BRA `(.L_x_0) ;  /* 0xfffffffc00fc7947 */ /* 0x000fc0000383ffff */
[----:B------:R-:W-:-:S00]  /*0330*/  NOP ;  /* 0x0000000000007918 */ /* 0x000fc00000000000 */
        /* <DEDUP_REMOVED lines=12> */
.L_x_1:


//--------------------- .nv.constant0.triton_poi_fused_add_convolution_relu_threshold_backward_0 --------------------------
	.section	.nv.constant0.triton_poi_fused_add_convolution_relu_threshold_backward_0,"a",@progbits
	.sectionflags	@""
	.align	4
.nv.constant0.triton_poi_fused_add_convolution_relu_threshold_backward_0:
	.zero		572
